//
// Generated by NVIDIA NVVM Compiler
//
// Compiler Build ID: CL-36424714
// Cuda compilation tools, release 13.0, V13.0.88
// Based on NVVM 20.0.0
//

.version 9.0
.target sm_100
.address_size 64

	// .globl	_Z10add_by_gpuPiS_S_
.extern .func  (.param .b32 func_retval0) vprintf
(
	.param .b64 vprintf_param_0,
	.param .b64 vprintf_param_1
)
;
.global .align 1 .b8 $str[23] = {10, 104, 101, 108, 108, 111, 32, 119, 111, 114, 108, 100, 32, 102, 114, 111, 109, 32, 103, 112, 117, 10};

.visible .entry _Z10add_by_gpuPiS_S_(
	.param .u64 .ptr .align 1 _Z10add_by_gpuPiS_S__param_0,
	.param .u64 .ptr .align 1 _Z10add_by_gpuPiS_S__param_1,
	.param .u64 .ptr .align 1 _Z10add_by_gpuPiS_S__param_2
)
{
	.reg .b32 	%r<5>;
	.reg .b64 	%rd<11>;

	ld.param.u64 	%rd1, [_Z10add_by_gpuPiS_S__param_0];
	ld.param.u64 	%rd2, [_Z10add_by_gpuPiS_S__param_1];
	ld.param.u64 	%rd3, [_Z10add_by_gpuPiS_S__param_2];
	cvta.to.global.u64 	%rd4, %rd3;
	cvta.to.global.u64 	%rd5, %rd2;
	cvta.to.global.u64 	%rd6, %rd1;
	mov.u32 	%r1, %ctaid.x;
	mul.wide.u32 	%rd7, %r1, 4;
	add.s64 	%rd8, %rd6, %rd7;
	ld.global.u32 	%r2, [%rd8];
	add.s64 	%rd9, %rd5, %rd7;
	ld.global.u32 	%r3, [%rd9];
	add.s32 	%r4, %r3, %r2;
	add.s64 	%rd10, %rd4, %rd7;
	st.global.u32 	[%rd10], %r4;
	ret;

}
	// .globl	_Z5hellov
.visible .entry _Z5hellov()
{
	.reg .b32 	%r<3>;
	.reg .b64 	%rd<3>;

	mov.u64 	%rd1, $str;
	cvta.global.u64 	%rd2, %rd1;
	{ // callseq 0, 0
	.param .b64 param0;
	st.param.b64 	[param0], %rd2;
	.param .b64 param1;
	st.param.b64 	[param1], 0;
	.param .b32 retval0;
	call.uni (retval0), 
	vprintf, 
	(
	param0, 
	param1
	);
	ld.param.b32 	%r1, [retval0];
	} // callseq 0
	ret;

}


// ===== COMPILED SASS (sm_100) =====

	.target	sm_100

	.elftype	@"ET_EXEC"


//--------------------- .note.nv.tkinfo           --------------------------
	.section	.note.nv.tkinfo,"",@"SHT_NOTE"
	.sectionflags	@"SHF_NOTE_NV_TKINFO"
	.tkinfo
        /*0018*/ 	.word	0x00000002
        /*0030*/ 	.string	""
        /*0030*/ 	.string	"ptxas"
        /*0030*/ 	.string	"Cuda compilation tools, release 13.0, V13.0.88"
        /*0030*/ 	.string	"Build cuda_13.0.r13.0/compiler.36424714_0"
        /*0030*/ 	.string	"-arch sm_100 -m 64 "



//--------------------- .note.nv.cuinfo           --------------------------
	.section	.note.nv.cuinfo,"",@"SHT_NOTE"
	.sectionflags	@"SHF_NOTE_NV_CUINFO"
        /*0018*/ 	.short	0x0002
        /*001a*/ 	.short	0x0064
        /*001c*/ 	.short	0x0082
	.zero		2


//--------------------- .nv.info                  --------------------------
	.section	.nv.info,"",@"SHT_CUDA_INFO"
	.align	4


	//----- nvinfo : EIATTR_REGCOUNT
	.align		4
        /*0000*/ 	.byte	0x04, 0x2f
        /*0002*/ 	.short	(.L_2 - .L_1)
	.align		4
.L_1:
        /*0004*/ 	.word	index@(_Z10add_by_gpuPiS_S_)
        /*0008*/ 	.word	0x0000000c


	//----- nvinfo : EIATTR_FRAME_SIZE
	.align		4
.L_2:
        /*000c*/ 	.byte	0x04, 0x11
        /*000e*/ 	.short	(.L_4 - .L_3)
	.align		4
.L_3:
        /*0010*/ 	.word	index@(_Z10add_by_gpuPiS_S_)
        /*0014*/ 	.word	0x00000000


	//----- nvinfo : EIATTR_REGCOUNT
	.align		4
.L_4:
        /*0018*/ 	.byte	0x04, 0x2f
        /*001a*/ 	.short	(.L_6 - .L_5)
	.align		4
.L_5:
        /*001c*/ 	.word	index@(_Z5hellov)
        /*0020*/ 	.word	0x00000018


	//----- nvinfo : EIATTR_FRAME_SIZE
	.align		4
.L_6:
        /*0024*/ 	.byte	0x04, 0x11
        /*0026*/ 	.short	(.L_8 - .L_7)
	.align		4
.L_7:
        /*0028*/ 	.word	index@(_Z5hellov)
        /*002c*/ 	.word	0x00000000


	//----- nvinfo : EIATTR_MIN_STACK_SIZE
	.align		4
.L_8:
        /*0030*/ 	.byte	0x04, 0x12
        /*0032*/ 	.short	(.L_10 - .L_9)
	.align		4
.L_9:
        /*0034*/ 	.word	index@(_Z5hellov)
        /*0038*/ 	.word	0x00000000


	//----- nvinfo : EIATTR_MIN_STACK_SIZE
	.align		4
.L_10:
        /*003c*/ 	.byte	0x04, 0x12
        /*003e*/ 	.short	(.L_12 - .L_11)
	.align		4
.L_11:
        /*0040*/ 	.word	index@(_Z10add_by_gpuPiS_S_)
        /*0044*/ 	.word	0x00000000
.L_12:


//--------------------- .nv.compat                --------------------------
	.section	.nv.compat,"",@"SHT_CUDA_COMPAT_INFO"
	.align	4
        /*0000*/ 	.byte	0x02, 0x09, 0x00, 0x00, 0x02, 0x02, 0x01, 0x00, 0x02, 0x05, 0x05, 0x00, 0x03, 0x07, 0x01, 0x01
        /*0010*/ 	.byte	0x02, 0x03, 0x00, 0x00, 0x02, 0x06, 0x01, 0x00, 0x04, 0x0b, 0x08, 0x00, 0x09, 0x00, 0x00, 0x00
        /*0020*/ 	.byte	0x00, 0x00, 0x00, 0x00


//--------------------- .nv.info._Z5hellov        --------------------------
	.section	.nv.info._Z5hellov,"",@"SHT_CUDA_INFO"
	.sectionflags	@""
	.align	4


	//----- nvinfo : EIATTR_CUDA_API_VERSION
	.align		4
        /*0000*/ 	.byte	0x04, 0x37
        /*0002*/ 	.short	(.L_14 - .L_13)
.L_13:
        /*0004*/ 	.word	0x00000082


	//----- nvinfo : EIATTR_SPARSE_MMA_MASK
	.align		4
.L_14:
        /*0008*/ 	.byte	0x03, 0x50
        /*000a*/ 	.short	0x0000


	//----- nvinfo : EIATTR_MAXREG_COUNT
	.align		4
        /*000c*/ 	.byte	0x03, 0x1b
        /*000e*/ 	.short	0x00ff


	//----- nvinfo : EIATTR_EXTERNS
	.align		4
        /*0010*/ 	.byte	0x04, 0x0f
        /*0012*/ 	.short	(.L_16 - .L_15)


	//   ....[0]....
	.align		4
.L_15:
        /*0014*/ 	.word	index@(vprintf)


	//----- nvinfo : EIATTR_MERCURY_ISA_VERSION
	.align		4
.L_16:
        /*0018*/ 	.byte	0x03, 0x5f
        /*001a*/ 	.short	0x0101


	//----- nvinfo : EIATTR_VRC_CTA_INIT_COUNT
	.align		4
        /*001c*/ 	.byte	0x02, 0x4a
	.zero		1
	.zero		1


	//----- nvinfo : EIATTR_SYSCALL_OFFSETS
	.align		4
        /*0020*/ 	.byte	0x04, 0x46
        /*0022*/ 	.short	(.L_18 - .L_17)


	//   ....[0]....
.L_17:
        /*0024*/ 	.word	0x00000080


	//----- nvinfo : EIATTR_EXIT_INSTR_OFFSETS
	.align		4
.L_18:
        /*0028*/ 	.byte	0x04, 0x1c
        /*002a*/ 	.short	(.L_20 - .L_19)


	//   ....[0]....
.L_19:
        /*002c*/ 	.word	0x00000090


	//----- nvinfo : EIATTR_SW_WAR
	.align		4
.L_20:
        /*0030*/ 	.byte	0x04, 0x36
        /*0032*/ 	.short	(.L_22 - .L_21)
.L_21:
        /*0034*/ 	.word	0x00000008
.L_22:


//--------------------- .nv.info._Z10add_by_gpuPiS_S_ --------------------------
	.section	.nv.info._Z10add_by_gpuPiS_S_,"",@"SHT_CUDA_INFO"
	.sectionflags	@""
	.align	4


	//----- nvinfo : EIATTR_CUDA_API_VERSION
	.align		4
        /*0000*/ 	.byte	0x04, 0x37
        /*0002*/ 	.short	(.L_24 - .L_23)
.L_23:
        /*0004*/ 	.word	0x00000082


	//----- nvinfo : EIATTR_KPARAM_INFO
	.align		4
.L_24:
        /*0008*/ 	.byte	0x04, 0x17
        /*000a*/ 	.short	(.L_26 - .L_25)
.L_25:
        /*000c*/ 	.word	0x00000000
        /*0010*/ 	.short	0x0002
        /*0012*/ 	.short	0x0010
        /*0014*/ 	.byte	0x00, 0xf5, 0x21, 0x00


	//----- nvinfo : EIATTR_KPARAM_INFO
	.align		4
.L_26:
        /*0018*/ 	.byte	0x04, 0x17
        /*001a*/ 	.short	(.L_28 - .L_27)
.L_27:
        /*001c*/ 	.word	0x00000000
        /*0020*/ 	.short	0x0001
        /*0022*/ 	.short	0x0008
        /*0024*/ 	.byte	0x00, 0xf5, 0x21, 0x00


	//----- nvinfo : EIATTR_KPARAM_INFO
	.align		4
.L_28:
        /*0028*/ 	.byte	0x04, 0x17
        /*002a*/ 	.short	(.L_30 - .L_29)
.L_29:
        /*002c*/ 	.word	0x00000000
        /*0030*/ 	.short	0x0000
        /*0032*/ 	.short	0x0000
        /*0034*/ 	.byte	0x00, 0xf5, 0x21, 0x00


	//----- nvinfo : EIATTR_SPARSE_MMA_MASK
	.align		4
.L_30:
        /*0038*/ 	.byte	0x03, 0x50
        /*003a*/ 	.short	0x0000


	//----- nvinfo : EIATTR_MAXREG_COUNT
	.align		4
        /*003c*/ 	.byte	0x03, 0x1b
        /*003e*/ 	.short	0x00ff


	//----- nvinfo : EIATTR_MERCURY_ISA_VERSION
	.align		4
        /*0040*/ 	.byte	0x03, 0x5f
        /*0042*/ 	.short	0x0101


	//----- nvinfo : EIATTR_VRC_CTA_INIT_COUNT
	.align		4
        /*0044*/ 	.byte	0x02, 0x4a
	.zero		1
	.zero		1


	//----- nvinfo : EIATTR_EXIT_INSTR_OFFSETS
	.align		4
        /*0048*/ 	.byte	0x04, 0x1c
        /*004a*/ 	.short	(.L_32 - .L_31)


	//   ....[0]....
.L_31:
        /*004c*/ 	.word	0x000000d0


	//----- nvinfo : EIATTR_CBANK_PARAM_SIZE
	.align		4
.L_32:
        /*0050*/ 	.byte	0x03, 0x19
        /*0052*/ 	.short	0x0018


	//----- nvinfo : EIATTR_PARAM_CBANK
	.align		4
        /*0054*/ 	.byte	0x04, 0x0a
        /*0056*/ 	.short	(.L_34 - .L_33)
	.align		4
.L_33:
        /*0058*/ 	.word	index@(.nv.constant0._Z10add_by_gpuPiS_S_)
        /*005c*/ 	.short	0x0380
        /*005e*/ 	.short	0x0018


	//----- nvinfo : EIATTR_SW_WAR
	.align		4
.L_34:
        /*0060*/ 	.byte	0x04, 0x36
        /*0062*/ 	.short	(.L_36 - .L_35)
.L_35:
        /*0064*/ 	.word	0x00000008
.L_36:


//--------------------- .nv.callgraph             --------------------------
	.section	.nv.callgraph,"",@"SHT_CUDA_CALLGRAPH"
	.align	4
	.sectionentsize	8
	.align		4
        /*0000*/ 	.word	0x00000000
	.align		4
        /*0004*/ 	.word	0xffffffff
	.align		4
        /*0008*/ 	.word	index@(_Z5hellov)
	.align		4
        /*000c*/ 	.word	index@(vprintf)
	.align		4
        /*0010*/ 	.word	0x00000000
	.align		4
        /*0014*/ 	.word	0xfffffffe
	.align		4
        /*0018*/ 	.word	0x00000000
	.align		4
        /*001c*/ 	.word	0xfffffffd
	.align		4
        /*0020*/ 	.word	0x00000000
	.align		4
        /*0024*/ 	.word	0xfffffffc


//--------------------- .nv.constant4             --------------------------
	.section	.nv.constant4,"a",@progbits
	.align	8
	.align		8
.nv.constant4:
        /*0000*/ 	.dword	vprintf
	.align		8
        /*0008*/ 	.dword	$str


//--------------------- .text._Z5hellov           --------------------------
	.section	.text._Z5hellov,"ax",@progbits
	.align	128
        .global         _Z5hellov
        .type           _Z5hellov,@function
        .size           _Z5hellov,(.L_x_3 - _Z5hellov)
        .other          _Z5hellov,@"STO_CUDA_ENTRY STV_DEFAULT"
_Z5hellov:
.text._Z5hellov:
[----:B------:R-:W0:Y:S01]  /*0000*/  LDC R1, c[0x0][0x37c] ;  /* 0x0000df00ff017b82 */ /* 0x000e220000000800 */
[----:B------:R-:W-:Y:S01]  /*0010*/  MOV R0, 0x0 ;  /* 0x0000000000007802 */ /* 0x000fe20000000f00 */
[----:B------:R-:W1:Y:S01]  /*0020*/  LDCU.64 UR4, c[0x4][0x8] ;  /* 0x01000100ff0477ac */ /* 0x000e620008000a00 */
[----:B------:R-:W-:-:S05]  /*0030*/  CS2R R6, SRZ ;  /* 0x0000000000067805 */ /* 0x000fca000001ff00 */
[----:B------:R2:W3:Y:S01]  /*0040*/  LDC.64 R2, c[0x4][R0] ;  /* 0x0100000000027b82 */ /* 0x0004e20000000a00 */
[----:B-1----:R-:W-:Y:S02]  /*0050*/  IMAD.U32 R4, RZ, RZ, UR4 ;  /* 0x00000004ff047e24 */ /* 0x002fe4000f8e00ff */
[----:B--2---:R-:W-:-:S07]  /*0060*/  IMAD.U32 R5, RZ, RZ, UR5 ;  /* 0x00000005ff057e24 */ /* 0x004fce000f8e00ff */
[----:B------:R-:W-:-:S07]  /*0070*/  LEPC R20, `(.L_x_0) ;  /* 0x000000001014794e */ /* 0x000fce0000000000 */
[----:B0--3--:R-:W-:Y:S05]  /*0080*/  CALL.ABS.NOINC R2 ;  /* 0x0000000002007343 */ /* 0x009fea0003c00000 */
.L_x_0:
[----:B------:R-:W-:Y:S05]  /*0090*/  EXIT ;  /* 0x000000000000794d */ /* 0x000fea0003800000 */
.L_x_1:
[----:B------:R-:W-:-:S00]  /*00a0*/  BRA `(.L_x_1) ;  /* 0xfffffffc00fc7947 */ /* 0x000fc0000383ffff */
[----:B------:R-:W-:-:S00]  /*00b0*/  NOP ;  /* 0x0000000000007918 */ /* 0x000fc00000000000 */
        /* <DEDUP_REMOVED lines=12> */
.L_x_3:


//--------------------- .text._Z10add_by_gpuPiS_S_ --------------------------
	.section	.text._Z10add_by_gpuPiS_S_,"ax",@progbits
	.align	128
        .global         _Z10add_by_gpuPiS_S_
        .type           _Z10add_by_gpuPiS_S_,@function
        .size           _Z10add_by_gpuPiS_S_,(.L_x_4 - _Z10add_by_gpuPiS_S_)
        .other          _Z10add_by_gpuPiS_S_,@"STO_CUDA_ENTRY STV_DEFAULT"
_Z10add_by_gpuPiS_S_:
.text._Z10add_by_gpuPiS_S_:
[----:B------:R-:W-:Y:S01]  /*0000*/  LDC R1, c[0x0][0x37c] ;  /* 0x0000df00ff017b82 */ /* 0x000fe20000000800 */
[----:B------:R-:W0:Y:S07]  /*0010*/  S2R R9, SR_CTAID.X ;  /* 0x0000000000097919 */ /* 0x000e2e0000002500 */
[----:B------:R-:W0:Y:S01]  /*0020*/  LDC.64 R2, c[0x0][0x380] ;  /* 0x0000e000ff027b82 */ /* 0x000e220000000a00 */
[----:B------:R-:W1:Y:S07]  /*0030*/  LDCU.64 UR4, c[0x0][0x358] ;  /* 0x00006b00ff0477ac */ /* 0x000e6e0008000a00 */
[----:B------:R-:W2:Y:S08]  /*0040*/  LDC.64 R4, c[0x0][0x388] ;  /* 0x0000e200ff047b82 */ /* 0x000eb00000000a00 */
[----:B------:R-:W3:Y:S01]  /*0050*/  LDC.64 R6, c[0x0][0x390] ;  /* 0x0000e400ff067b82 */ /* 0x000ee20000000a00 */
[----:B0-----:R-:W-:-:S04]  /*0060*/  IMAD.WIDE.U32 R2, R9, 0x4, R2 ;  /* 0x0000000409027825 */ /* 0x001fc800078e0002 */
[C---:B--2---:R-:W-:Y:S02]  /*0070*/  IMAD.WIDE.U32 R4, R9.reuse, 0x4, R4 ;  /* 0x0000000409047825 */ /* 0x044fe400078e0004 */
[----:B-1----:R-:W2:Y:S04]  /*0080*/  LDG.E R2, desc[UR4][R2.64] ;  /* 0x0000000402027981 */ /* 0x002ea8000c1e1900 */
[----:B------:R-:W2:Y:S01]  /*0090*/  LDG.E R5, desc[UR4][R4.64] ;  /* 0x0000000404057981 */ /* 0x000ea2000c1e1900 */
[----:B---3--:R-:W-:Y:S01]  /*00a0*/  IMAD.WIDE.U32 R6, R9, 0x4, R6 ;  /* 0x0000000409067825 */ /* 0x008fe200078e0006 */
[----:B--2---:R-:W-:-:S05]  /*00b0*/  IADD3 R9, PT, PT, R2, R5, RZ ;  /* 0x0000000502097210 */ /* 0x004fca0007ffe0ff */
[----:B------:R-:W-:Y:S01]  /*00c0*/  STG.E desc[UR4][R6.64], R9 ;  /* 0x0000000906007986 */ /* 0x000fe2000c101904 */
[----:B------:R-:W-:Y:S05]  /*00d0*/  EXIT ;  /* 0x000000000000794d */ /* 0x000fea0003800000 */
.L_x_2:
        /* <DEDUP_REMOVED lines=10> */
.L_x_4:


//--------------------- .nv.global.init           --------------------------
	.section	.nv.global.init,"aw",@progbits
.nv.global.init:
	.type		$str,@object
	.size		$str,(.L_0 - $str)
$str:
        /*0000*/ 	.byte	0x0a, 0x68, 0x65, 0x6c, 0x6c, 0x6f, 0x20, 0x77, 0x6f, 0x72, 0x6c, 0x64, 0x20, 0x66, 0x72, 0x6f
        /*0010*/ 	.byte	0x6d, 0x20, 0x67, 0x70, 0x75, 0x0a, 0x00
.L_0:


//--------------------- .nv.shared.reserved.0     --------------------------
	.section	.nv.shared.reserved.0,"aw",@nobits
	.weak		__nv_reservedSMEM_offset_0_alias
	.size		__nv_reservedSMEM_offset_0_alias, 0, 64
	.other		__nv_reservedSMEM_offset_0_alias,@"STO_CUDA_RESERVED_SHARED STV_DEFAULT"
__nv_reservedSMEM_offset_0_alias:
	.zero		0
	.zero		64


//--------------------- .nv.constant0._Z5hellov   --------------------------
	.section	.nv.constant0._Z5hellov,"a",@progbits
	.sectionflags	@""
	.align	4
.nv.constant0._Z5hellov:
	.zero		896


//--------------------- .nv.constant0._Z10add_by_gpuPiS_S_ --------------------------
	.section	.nv.constant0._Z10add_by_gpuPiS_S_,"a",@progbits
	.sectionflags	@""
	.align	4
.nv.constant0._Z10add_by_gpuPiS_S_:
	.zero		920


//--------------------- SYMBOLS --------------------------

	.type		.nv.reservedSmem.offset0,@object
	.size		.nv.reservedSmem.offset0,0x4
	.type		vprintf,@function
